//
// Generated by NVIDIA NVVM Compiler
//
// Compiler Build ID: CL-36424714
// Cuda compilation tools, release 13.0, V13.0.88
// Based on NVVM 20.0.0
//

.version 9.0
.target sm_100
.address_size 64

	// .globl	_Z13swiglu_kernelPKfS0_Pfi

.visible .entry _Z13swiglu_kernelPKfS0_Pfi(
	.param .u64 .ptr .align 1 _Z13swiglu_kernelPKfS0_Pfi_param_0,
	.param .u64 .ptr .align 1 _Z13swiglu_kernelPKfS0_Pfi_param_1,
	.param .u64 .ptr .align 1 _Z13swiglu_kernelPKfS0_Pfi_param_2,
	.param .u32 _Z13swiglu_kernelPKfS0_Pfi_param_3
)
{
	.reg .pred 	%p<2>;
	.reg .b32 	%r<15>;
	.reg .b32 	%f<59>;
	.reg .b64 	%rd<11>;

	ld.param.u64 	%rd1, [_Z13swiglu_kernelPKfS0_Pfi_param_0];
	ld.param.u64 	%rd2, [_Z13swiglu_kernelPKfS0_Pfi_param_1];
	ld.param.u64 	%rd3, [_Z13swiglu_kernelPKfS0_Pfi_param_2];
	ld.param.u32 	%r2, [_Z13swiglu_kernelPKfS0_Pfi_param_3];
	mov.u32 	%r3, %ctaid.x;
	mov.u32 	%r4, %ntid.x;
	mov.u32 	%r5, %tid.x;
	mad.lo.s32 	%r1, %r3, %r4, %r5;
	shl.b32 	%r6, %r1, 2;
	setp.ge.s32 	%p1, %r6, %r2;
	@%p1 bra 	$L__BB0_2;
	cvta.to.global.u64 	%rd4, %rd1;
	cvta.to.global.u64 	%rd5, %rd2;
	cvta.to.global.u64 	%rd6, %rd3;
	mul.wide.s32 	%rd7, %r1, 16;
	add.s64 	%rd8, %rd4, %rd7;
	ld.global.nc.v4.f32 	{%f1, %f2, %f3, %f4}, [%rd8];
	add.s64 	%rd9, %rd5, %rd7;
	ld.global.nc.v4.f32 	{%f5, %f6, %f7, %f8}, [%rd9];
	fma.rn.f32 	%f9, %f1, 0fBBBB989D, 0f3F000000;
	cvt.sat.f32.f32 	%f10, %f9;
	mov.f32 	%f11, 0f4B400001;
	mov.f32 	%f12, 0f437C0000;
	fma.rm.f32 	%f13, %f10, %f12, %f11;
	add.f32 	%f14, %f13, 0fCB40007F;
	neg.f32 	%f15, %f14;
	fma.rn.f32 	%f16, %f1, 0fBFB8AA3B, %f15;
	fma.rn.f32 	%f17, %f1, 0fB2A57060, %f16;
	mov.b32 	%r7, %f13;
	shl.b32 	%r8, %r7, 23;
	mov.b32 	%f18, %r8;
	ex2.approx.ftz.f32 	%f19, %f17;
	fma.rn.f32 	%f20, %f19, %f18, 0f3F800000;
	div.rn.f32 	%f21, %f1, %f20;
	mul.f32 	%f22, %f5, %f21;
	fma.rn.f32 	%f23, %f2, 0fBBBB989D, 0f3F000000;
	cvt.sat.f32.f32 	%f24, %f23;
	fma.rm.f32 	%f25, %f24, %f12, %f11;
	add.f32 	%f26, %f25, 0fCB40007F;
	neg.f32 	%f27, %f26;
	fma.rn.f32 	%f28, %f2, 0fBFB8AA3B, %f27;
	fma.rn.f32 	%f29, %f2, 0fB2A57060, %f28;
	mov.b32 	%r9, %f25;
	shl.b32 	%r10, %r9, 23;
	mov.b32 	%f30, %r10;
	ex2.approx.ftz.f32 	%f31, %f29;
	fma.rn.f32 	%f32, %f31, %f30, 0f3F800000;
	div.rn.f32 	%f33, %f2, %f32;
	mul.f32 	%f34, %f6, %f33;
	fma.rn.f32 	%f35, %f3, 0fBBBB989D, 0f3F000000;
	cvt.sat.f32.f32 	%f36, %f35;
	fma.rm.f32 	%f37, %f36, %f12, %f11;
	add.f32 	%f38, %f37, 0fCB40007F;
	neg.f32 	%f39, %f38;
	fma.rn.f32 	%f40, %f3, 0fBFB8AA3B, %f39;
	fma.rn.f32 	%f41, %f3, 0fB2A57060, %f40;
	mov.b32 	%r11, %f37;
	shl.b32 	%r12, %r11, 23;
	mov.b32 	%f42, %r12;
	ex2.approx.ftz.f32 	%f43, %f41;
	fma.rn.f32 	%f44, %f43, %f42, 0f3F800000;
	div.rn.f32 	%f45, %f3, %f44;
	mul.f32 	%f46, %f7, %f45;
	fma.rn.f32 	%f47, %f4, 0fBBBB989D, 0f3F000000;
	cvt.sat.f32.f32 	%f48, %f47;
	fma.rm.f32 	%f49, %f48, %f12, %f11;
	add.f32 	%f50, %f49, 0fCB40007F;
	neg.f32 	%f51, %f50;
	fma.rn.f32 	%f52, %f4, 0fBFB8AA3B, %f51;
	fma.rn.f32 	%f53, %f4, 0fB2A57060, %f52;
	mov.b32 	%r13, %f49;
	shl.b32 	%r14, %r13, 23;
	mov.b32 	%f54, %r14;
	ex2.approx.ftz.f32 	%f55, %f53;
	fma.rn.f32 	%f56, %f55, %f54, 0f3F800000;
	div.rn.f32 	%f57, %f4, %f56;
	mul.f32 	%f58, %f8, %f57;
	add.s64 	%rd10, %rd6, %rd7;
	st.global.v4.f32 	[%rd10], {%f22, %f34, %f46, %f58};
$L__BB0_2:
	ret;

}


// ===== COMPILED SASS (sm_100) =====

	.target	sm_100

	.elftype	@"ET_EXEC"


//--------------------- .note.nv.tkinfo           --------------------------
	.section	.note.nv.tkinfo,"",@"SHT_NOTE"
	.sectionflags	@"SHF_NOTE_NV_TKINFO"
	.tkinfo
        /*0018*/ 	.word	0x00000002
        /*0030*/ 	.string	""
        /*0030*/ 	.string	"ptxas"
        /*0030*/ 	.string	"Cuda compilation tools, release 13.0, V13.0.88"
        /*0030*/ 	.string	"Build cuda_13.0.r13.0/compiler.36424714_0"
        /*0030*/ 	.string	"-arch sm_100 -m 64 "



//--------------------- .note.nv.cuinfo           --------------------------
	.section	.note.nv.cuinfo,"",@"SHT_NOTE"
	.sectionflags	@"SHF_NOTE_NV_CUINFO"
        /*0018*/ 	.short	0x0002
        /*001a*/ 	.short	0x0064
        /*001c*/ 	.short	0x0082
	.zero		2


//--------------------- .nv.info                  --------------------------
	.section	.nv.info,"",@"SHT_CUDA_INFO"
	.align	4


	//----- nvinfo : EIATTR_REGCOUNT
	.align		4
        /*0000*/ 	.byte	0x04, 0x2f
        /*0002*/ 	.short	(.L_1 - .L_0)
	.align		4
.L_0:
        /*0004*/ 	.word	index@(_Z13swiglu_kernelPKfS0_Pfi)
        /*0008*/ 	.word	0x00000015


	//----- nvinfo : EIATTR_FRAME_SIZE
	.align		4
.L_1:
        /*000c*/ 	.byte	0x04, 0x11
        /*000e*/ 	.short	(.L_3 - .L_2)
	.align		4
.L_2:
        /*0010*/ 	.word	index@($__internal_0_$__cuda_sm3x_div_rn_noftz_f32_slowpath)
        /*0014*/ 	.word	0x00000000


	//----- nvinfo : EIATTR_FRAME_SIZE
	.align		4
.L_3:
        /*0018*/ 	.byte	0x04, 0x11
        /*001a*/ 	.short	(.L_5 - .L_4)
	.align		4
.L_4:
        /*001c*/ 	.word	index@(_Z13swiglu_kernelPKfS0_Pfi)
        /*0020*/ 	.word	0x00000000


	//----- nvinfo : EIATTR_MIN_STACK_SIZE
	.align		4
.L_5:
        /*0024*/ 	.byte	0x04, 0x12
        /*0026*/ 	.short	(.L_7 - .L_6)
	.align		4
.L_6:
        /*0028*/ 	.word	index@(_Z13swiglu_kernelPKfS0_Pfi)
        /*002c*/ 	.word	0x00000000
.L_7:


//--------------------- .nv.compat                --------------------------
	.section	.nv.compat,"",@"SHT_CUDA_COMPAT_INFO"
	.align	4
        /*0000*/ 	.byte	0x02, 0x09, 0x00, 0x00, 0x02, 0x02, 0x01, 0x00, 0x02, 0x05, 0x05, 0x00, 0x03, 0x07, 0x01, 0x01
        /*0010*/ 	.byte	0x02, 0x03, 0x00, 0x00, 0x02, 0x06, 0x01, 0x00, 0x04, 0x0b, 0x08, 0x00, 0x01, 0x00, 0x00, 0x00
        /*0020*/ 	.byte	0x00, 0x00, 0x00, 0x00


//--------------------- .nv.info._Z13swiglu_kernelPKfS0_Pfi --------------------------
	.section	.nv.info._Z13swiglu_kernelPKfS0_Pfi,"",@"SHT_CUDA_INFO"
	.sectionflags	@""
	.align	4


	//----- nvinfo : EIATTR_CUDA_API_VERSION
	.align		4
        /*0000*/ 	.byte	0x04, 0x37
        /*0002*/ 	.short	(.L_9 - .L_8)
.L_8:
        /*0004*/ 	.word	0x00000082


	//----- nvinfo : EIATTR_KPARAM_INFO
	.align		4
.L_9:
        /*0008*/ 	.byte	0x04, 0x17
        /*000a*/ 	.short	(.L_11 - .L_10)
.L_10:
        /*000c*/ 	.word	0x00000000
        /*0010*/ 	.short	0x0003
        /*0012*/ 	.short	0x0018
        /*0014*/ 	.byte	0x00, 0xf0, 0x11, 0x00


	//----- nvinfo : EIATTR_KPARAM_INFO
	.align		4
.L_11:
        /*0018*/ 	.byte	0x04, 0x17
        /*001a*/ 	.short	(.L_13 - .L_12)
.L_12:
        /*001c*/ 	.word	0x00000000
        /*0020*/ 	.short	0x0002
        /*0022*/ 	.short	0x0010
        /*0024*/ 	.byte	0x00, 0xf5, 0x21, 0x00


	//----- nvinfo : EIATTR_KPARAM_INFO
	.align		4
.L_13:
        /*0028*/ 	.byte	0x04, 0x17
        /*002a*/ 	.short	(.L_15 - .L_14)
.L_14:
        /*002c*/ 	.word	0x00000000
        /*0030*/ 	.short	0x0001
        /*0032*/ 	.short	0x0008
        /*0034*/ 	.byte	0x00, 0xf5, 0x21, 0x00


	//----- nvinfo : EIATTR_KPARAM_INFO
	.align		4
.L_15:
        /*0038*/ 	.byte	0x04, 0x17
        /*003a*/ 	.short	(.L_17 - .L_16)
.L_16:
        /*003c*/ 	.word	0x00000000
        /*0040*/ 	.short	0x0000
        /*0042*/ 	.short	0x0000
        /*0044*/ 	.byte	0x00, 0xf5, 0x21, 0x00


	//----- nvinfo : EIATTR_SPARSE_MMA_MASK
	.align		4
.L_17:
        /*0048*/ 	.byte	0x03, 0x50
        /*004a*/ 	.short	0x0000


	//----- nvinfo : EIATTR_MAXREG_COUNT
	.align		4
        /*004c*/ 	.byte	0x03, 0x1b
        /*004e*/ 	.short	0x00ff


	//----- nvinfo : EIATTR_MERCURY_ISA_VERSION
	.align		4
        /*0050*/ 	.byte	0x03, 0x5f
        /*0052*/ 	.short	0x0101


	//----- nvinfo : EIATTR_VRC_CTA_INIT_COUNT
	.align		4
        /*0054*/ 	.byte	0x02, 0x4a
	.zero		1
	.zero		1


	//----- nvinfo : EIATTR_EXIT_INSTR_OFFSETS
	.align		4
        /*0058*/ 	.byte	0x04, 0x1c
        /*005a*/ 	.short	(.L_19 - .L_18)


	//   ....[0]....
.L_18:
        /*005c*/ 	.word	0x00000080


	//   ....[1]....
        /*0060*/ 	.word	0x00000740


	//----- nvinfo : EIATTR_CRS_STACK_SIZE
	.align		4
.L_19:
        /*0064*/ 	.byte	0x04, 0x1e
        /*0066*/ 	.short	(.L_21 - .L_20)
.L_20:
        /*0068*/ 	.word	0x00000000


	//----- nvinfo : EIATTR_CBANK_PARAM_SIZE
	.align		4
.L_21:
        /*006c*/ 	.byte	0x03, 0x19
        /*006e*/ 	.short	0x001c


	//----- nvinfo : EIATTR_PARAM_CBANK
	.align		4
        /*0070*/ 	.byte	0x04, 0x0a
        /*0072*/ 	.short	(.L_23 - .L_22)
	.align		4
.L_22:
        /*0074*/ 	.word	index@(.nv.constant0._Z13swiglu_kernelPKfS0_Pfi)
        /*0078*/ 	.short	0x0380
        /*007a*/ 	.short	0x001c


	//----- nvinfo : EIATTR_SW_WAR
	.align		4
.L_23:
        /*007c*/ 	.byte	0x04, 0x36
        /*007e*/ 	.short	(.L_25 - .L_24)
.L_24:
        /*0080*/ 	.word	0x00000008
.L_25:


//--------------------- .nv.callgraph             --------------------------
	.section	.nv.callgraph,"",@"SHT_CUDA_CALLGRAPH"
	.align	4
	.sectionentsize	8
	.align		4
        /*0000*/ 	.word	0x00000000
	.align		4
        /*0004*/ 	.word	0xffffffff
	.align		4
        /*0008*/ 	.word	0x00000000
	.align		4
        /*000c*/ 	.word	0xfffffffe
	.align		4
        /*0010*/ 	.word	0x00000000
	.align		4
        /*0014*/ 	.word	0xfffffffd
	.align		4
        /*0018*/ 	.word	0x00000000
	.align		4
        /*001c*/ 	.word	0xfffffffc


//--------------------- .text._Z13swiglu_kernelPKfS0_Pfi --------------------------
	.section	.text._Z13swiglu_kernelPKfS0_Pfi,"ax",@progbits
	.align	128
        .global         _Z13swiglu_kernelPKfS0_Pfi
        .type           _Z13swiglu_kernelPKfS0_Pfi,@function
        .size           _Z13swiglu_kernelPKfS0_Pfi,(.L_x_20 - _Z13swiglu_kernelPKfS0_Pfi)
        .other          _Z13swiglu_kernelPKfS0_Pfi,@"STO_CUDA_ENTRY STV_DEFAULT"
_Z13swiglu_kernelPKfS0_Pfi:
.text._Z13swiglu_kernelPKfS0_Pfi:
[----:B------:R-:W-:Y:S01]  /*0000*/  LDC R1, c[0x0][0x37c] ;  /* 0x0000df00ff017b82 */ /* 0x000fe20000000800 */
[----:B------:R-:W0:Y:S07]  /*0010*/  S2R R3, SR_TID.X ;  /* 0x0000000000037919 */ /* 0x000e2e0000002100 */
[----:B------:R-:W0:Y:S01]  /*0020*/  S2UR UR4, SR_CTAID.X ;  /* 0x00000000000479c3 */ /* 0x000e220000002500 */
[----:B------:R-:W1:Y:S07]  /*0030*/  LDCU UR5, c[0x0][0x398] ;  /* 0x00007300ff0577ac */ /* 0x000e6e0008000800 */
[----:B------:R-:W0:Y:S02]  /*0040*/  LDC R2, c[0x0][0x360] ;  /* 0x0000d800ff027b82 */ /* 0x000e240000000800 */
[----:B0-----:R-:W-:-:S05]  /*0050*/  IMAD R2, R2, UR4, R3 ;  /* 0x0000000402027c24 */ /* 0x001fca000f8e0203 */
[----:B------:R-:W-:-:S04]  /*0060*/  SHF.L.U32 R0, R2, 0x2, RZ ;  /* 0x0000000202007819 */ /* 0x000fc800000006ff */
[----:B-1----:R-:W-:-:S13]  /*0070*/  ISETP.GE.AND P0, PT, R0, UR5, PT ;  /* 0x0000000500007c0c */ /* 0x002fda000bf06270 */
[----:B------:R-:W-:Y:S05]  /*0080*/  @P0 EXIT ;  /* 0x000000000000094d */ /* 0x000fea0003800000 */
[----:B------:R-:W0:Y:S01]  /*0090*/  LDC.64 R4, c[0x0][0x380] ;  /* 0x0000e000ff047b82 */ /* 0x000e220000000a00 */
[----:B------:R-:W1:Y:S07]  /*00a0*/  LDCU.64 UR4, c[0x0][0x358] ;  /* 0x00006b00ff0477ac */ /* 0x000e6e0008000a00 */
[----:B------:R-:W2:Y:S01]  /*00b0*/  LDC.64 R8, c[0x0][0x388] ;  /* 0x0000e200ff087b82 */ /* 0x000ea20000000a00 */
[----:B0-----:R-:W-:-:S06]  /*00c0*/  IMAD.WIDE R4, R2, 0x10, R4 ;  /* 0x0000001002047825 */ /* 0x001fcc00078e0204 */
[----:B-1----:R-:W3:Y:S01]  /*00d0*/  LDG.E.128.CONSTANT R4, desc[UR4][R4.64] ;  /* 0x0000000404047981 */ /* 0x002ee2000c1e9d00 */
[----:B--2---:R-:W-:-:S06]  /*00e0*/  IMAD.WIDE R8, R2, 0x10, R8 ;  /* 0x0000001002087825 */ /* 0x004fcc00078e0208 */
[----:B------:R-:W5:Y:S01]  /*00f0*/  LDG.E.128.CONSTANT R8, desc[UR4][R8.64] ;  /* 0x0000000408087981 */ /* 0x000f62000c1e9d00 */
[----:B------:R-:W-:Y:S02]  /*0100*/  HFMA2 R3, -RZ, RZ, 0.96630859375, -0.0022525787353515625 ;  /* 0x3bbb989dff037431 */ /* 0x000fe400000001ff */
[----:B------:R-:W-:Y:S01]  /*0110*/  IMAD.MOV.U32 R13, RZ, RZ, 0x437c0000 ;  /* 0x437c0000ff0d7424 */ /* 0x000fe200078e00ff */
[----:B------:R-:W-:Y:S02]  /*0120*/  BSSY.RECONVERGENT B0, `(.L_x_0) ;  /* 0x0000014000007945 */ /* 0x000fe40003800200 */
[----:B---3--:R-:W-:-:S04]  /*0130*/  FFMA.SAT R0, R4, -R3, 0.5 ;  /* 0x3f00000004007423 */ /* 0x008fc80000002803 */
[----:B------:R-:W-:-:S04]  /*0140*/  FFMA.RM R0, R0, R13, 12582913 ;  /* 0x4b40000100007423 */ /* 0x000fc8000000400d */
[C---:B------:R-:W-:Y:S01]  /*0150*/  FADD R3, R0.reuse, -12583039 ;  /* 0xcb40007f00037421 */ /* 0x040fe20000000000 */
[----:B------:R-:W-:-:S03]  /*0160*/  SHF.L.U32 R0, R0, 0x17, RZ ;  /* 0x0000001700007819 */ /* 0x000fc600000006ff */
[----:B------:R-:W-:-:S04]  /*0170*/  FFMA R3, R4, -1.4426950216293334961, -R3 ;  /* 0xbfb8aa3b04037823 */ /* 0x000fc80000000803 */
[----:B------:R-:W-:-:S06]  /*0180*/  FFMA R3, R4, -1.925963033500011079e-08, R3 ;  /* 0xb2a5706004037823 */ /* 0x000fcc0000000003 */
[----:B------:R-:W0:Y:S02]  /*0190*/  MUFU.EX2 R3, R3 ;  /* 0x0000000300037308 */ /* 0x000e240000000800 */
[----:B0-----:R-:W-:-:S06]  /*01a0*/  FFMA R3, R0, R3, 1 ;  /* 0x3f80000000037423 */ /* 0x001fcc0000000003 */
[----:B------:R-:W0:Y:S08]  /*01b0*/  MUFU.RCP R0, R3 ;  /* 0x0000000300007308 */ /* 0x000e300000001000 */
[----:B------:R-:W1:Y:S01]  /*01c0*/  FCHK P0, R4, R3 ;  /* 0x0000000304007302 */ /* 0x000e620000000000 */
[----:B0-----:R-:W-:-:S04]  /*01d0*/  FFMA R13, -R3, R0, 1 ;  /* 0x3f800000030d7423 */ /* 0x001fc80000000100 */
[----:B------:R-:W-:-:S04]  /*01e0*/  FFMA R13, R0, R13, R0 ;  /* 0x0000000d000d7223 */ /* 0x000fc80000000000 */
[----:B------:R-:W-:-:S04]  /*01f0*/  FFMA R0, R4, R13, RZ ;  /* 0x0000000d04007223 */ /* 0x000fc800000000ff */
[----:B------:R-:W-:-:S04]  /*0200*/  FFMA R12, -R3, R0, R4 ;  /* 0x00000000030c7223 */ /* 0x000fc80000000104 */
[----:B------:R-:W-:Y:S01]  /*0210*/  FFMA R13, R13, R12, R0 ;  /* 0x0000000c0d0d7223 */ /* 0x000fe20000000000 */
[----:B-1----:R-:W-:Y:S06]  /*0220*/  @!P0 BRA `(.L_x_1) ;  /* 0x00000000000c8947 */ /* 0x002fec0003800000 */
[----:B------:R-:W-:-:S07]  /*0230*/  MOV R12, 0x250 ;  /* 0x00000250000c7802 */ /* 0x000fce0000000f00 */
[----:B-----5:R-:W-:Y:S05]  /*0240*/  CALL.REL.NOINC `($__internal_0_$__cuda_sm3x_div_rn_noftz_f32_slowpath) ;  /* 0x0000000400407944 */ /* 0x020fea0003c00000 */
[----:B------:R-:W-:-:S07]  /*0250*/  MOV R13, R0 ;  /* 0x00000000000d7202 */ /* 0x000fce0000000f00 */
.L_x_1:
[----:B------:R-:W-:Y:S05]  /*0260*/  BSYNC.RECONVERGENT B0 ;  /* 0x0000000000007941 */ /* 0x000fea0003800200 */
.L_x_0:
[----:B------:R-:W-:Y:S02]  /*0270*/  HFMA2 R3, -RZ, RZ, 3.7421875, 0 ;  /* 0x437c0000ff037431 */ /* 0x000fe400000001ff */
[----:B------:R-:W-:Y:S01]  /*0280*/  IMAD.MOV.U32 R0, RZ, RZ, 0x3bbb989d ;  /* 0x3bbb989dff007424 */ /* 0x000fe200078e00ff */
[----:B------:R-:W-:Y:S01]  /*0290*/  BSSY.RECONVERGENT B0, `(.L_x_2) ;  /* 0x0000015000007945 */ /* 0x000fe20003800200 */
[----:B-----5:R-:W-:Y:S02]  /*02a0*/  FMUL R8, R8, R13 ;  /* 0x0000000d08087220 */ /* 0x020fe40000400000 */
[----:B------:R-:W-:-:S04]  /*02b0*/  FFMA.SAT R0, R5, -R0, 0.5 ;  /* 0x3f00000005007423 */ /* 0x000fc80000002800 */
[----:B------:R-:W-:-:S04]  /*02c0*/  FFMA.RM R0, R0, R3, 12582913 ;  /* 0x4b40000100007423 */ /* 0x000fc80000004003 */
[C---:B------:R-:W-:Y:S01]  /*02d0*/  FADD R4, R0.reuse, -12583039 ;  /* 0xcb40007f00047421 */ /* 0x040fe20000000000 */
[----:B------:R-:W-:-:S03]  /*02e0*/  SHF.L.U32 R0, R0, 0x17, RZ ;  /* 0x0000001700007819 */ /* 0x000fc600000006ff */
[----:B------:R-:W-:-:S04]  /*02f0*/  FFMA R4, R5, -1.4426950216293334961, -R4 ;  /* 0xbfb8aa3b05047823 */ /* 0x000fc80000000804 */
[----:B------:R-:W-:-:S04]  /*0300*/  FFMA R4, R5, -1.925963033500011079e-08, R4 ;  /* 0xb2a5706005047823 */ /* 0x000fc80000000004 */
        /* <DEDUP_REMOVED lines=10> */
[----:B------:R-:W-:Y:S01]  /*03b0*/  IMAD.MOV.U32 R4, RZ, RZ, R5 ;  /* 0x000000ffff047224 */ /* 0x000fe200078e0005 */
[----:B------:R-:W-:-:S07]  /*03c0*/  MOV R12, 0x3e0 ;  /* 0x000003e0000c7802 */ /* 0x000fce0000000f00 */
[----:B------:R-:W-:Y:S05]  /*03d0*/  CALL.REL.NOINC `($__internal_0_$__cuda_sm3x_div_rn_noftz_f32_slowpath) ;  /* 0x0000000000dc7944 */ /* 0x000fea0003c00000 */
.L_x_3:
[----:B------:R-:W-:Y:S05]  /*03e0*/  BSYNC.RECONVERGENT B0 ;  /* 0x0000000000007941 */ /* 0x000fea0003800200 */
.L_x_2:
[----:B------:R-:W-:Y:S01]  /*03f0*/  HFMA2 R4, -RZ, RZ, 3.7421875, 0 ;  /* 0x437c0000ff047431 */ /* 0x000fe200000001ff */
[----:B------:R-:W-:Y:S01]  /*0400*/  MOV R3, 0x3bbb989d ;  /* 0x3bbb989d00037802 */ /* 0x000fe20000000f00 */
[----:B------:R-:W-:Y:S01]  /*0410*/  BSSY.RECONVERGENT B0, `(.L_x_4) ;  /* 0x0000016000007945 */ /* 0x000fe20003800200 */
[----:B------:R-:W-:-:S03]  /*0420*/  FMUL R9, R9, R0 ;  /* 0x0000000009097220 */ /* 0x000fc60000400000 */
[----:B------:R-:W-:-:S04]  /*0430*/  FFMA.SAT R3, R6, -R3, 0.5 ;  /* 0x3f00000006037423 */ /* 0x000fc80000002803 */
[----:B------:R-:W-:-:S04]  /*0440*/  FFMA.RM R3, R3, R4, 12582913 ;  /* 0x4b40000103037423 */ /* 0x000fc80000004004 */
[C---:B------:R-:W-:Y:S01]  /*0450*/  FADD R5, R3.reuse, -12583039 ;  /* 0xcb40007f03057421 */ /* 0x040fe20000000000 */
[----:B------:R-:W-:-:S03]  /*0460*/  IMAD.SHL.U32 R3, R3, 0x800000, RZ ;  /* 0x0080000003037824 */ /* 0x000fc600078e00ff */
        /* <DEDUP_REMOVED lines=12> */
[----:B------:R-:W-:Y:S02]  /*0530*/  MOV R4, R6 ;  /* 0x0000000600047202 */ /* 0x000fe40000000f00 */
[----:B------:R-:W-:-:S07]  /*0540*/  MOV R12, 0x560 ;  /* 0x00000560000c7802 */ /* 0x000fce0000000f00 */
[----:B------:R-:W-:Y:S05]  /*0550*/  CALL.REL.NOINC `($__internal_0_$__cuda_sm3x_div_rn_noftz_f32_slowpath) ;  /* 0x00000000007c7944 */ /* 0x000fea0003c00000 */
[----:B------:R-:W-:-:S07]  /*0560*/  MOV R13, R0 ;  /* 0x00000000000d7202 */ /* 0x000fce0000000f00 */
.L_x_5:
[----:B------:R-:W-:Y:S05]  /*0570*/  BSYNC.RECONVERGENT B0 ;  /* 0x0000000000007941 */ /* 0x000fea0003800200 */
.L_x_4:
[----:B------:R-:W-:Y:S02]  /*0580*/  HFMA2 R3, -RZ, RZ, 3.7421875, 0 ;  /* 0x437c0000ff037431 */ /* 0x000fe400000001ff */
[----:B------:R-:W-:Y:S01]  /*0590*/  IMAD.MOV.U32 R0, RZ, RZ, 0x3bbb989d ;  /* 0x3bbb989dff007424 */ /* 0x000fe200078e00ff */
[----:B------:R-:W-:Y:S01]  /*05a0*/  BSSY.RECONVERGENT B0, `(.L_x_6) ;  /* 0x0000015000007945 */ /* 0x000fe20003800200 */
[----:B------:R-:W-:Y:S02]  /*05b0*/  FMUL R10, R10, R13 ;  /* 0x0000000d0a0a7220 */ /* 0x000fe40000400000 */
        /* <DEDUP_REMOVED lines=19> */
.L_x_7:
[----:B------:R-:W-:Y:S05]  /*06f0*/  BSYNC.RECONVERGENT B0 ;  /* 0x0000000000007941 */ /* 0x000fea0003800200 */
.L_x_6:
[----:B------:R-:W0:Y:S01]  /*0700*/  LDC.64 R4, c[0x0][0x390] ;  /* 0x0000e400ff047b82 */ /* 0x000e220000000a00 */
[----:B------:R-:W-:Y:S01]  /*0710*/  FMUL R11, R11, R0 ;  /* 0x000000000b0b7220 */ /* 0x000fe20000400000 */
[----:B0-----:R-:W-:-:S05]  /*0720*/  IMAD.WIDE R2, R2, 0x10, R4 ;  /* 0x0000001002027825 */ /* 0x001fca00078e0204 */
[----:B------:R-:W-:Y:S01]  /*0730*/  STG.E.128 desc[UR4][R2.64], R8 ;  /* 0x0000000802007986 */ /* 0x000fe2000c101d04 */
[----:B------:R-:W-:Y:S05]  /*0740*/  EXIT ;  /* 0x000000000000794d */ /* 0x000fea0003800000 */
        .weak           $__internal_0_$__cuda_sm3x_div_rn_noftz_f32_slowpath
        .type           $__internal_0_$__cuda_sm3x_div_rn_noftz_f32_slowpath,@function
        .size           $__internal_0_$__cuda_sm3x_div_rn_noftz_f32_slowpath,(.L_x_20 - $__internal_0_$__cuda_sm3x_div_rn_noftz_f32_slowpath)
$__internal_0_$__cuda_sm3x_div_rn_noftz_f32_slowpath:
[----:B------:R-:W-:Y:S01]  /*0750*/  SHF.R.U32.HI R13, RZ, 0x17, R3 ;  /* 0x00000017ff0d7819 */ /* 0x000fe20000011603 */
[----:B------:R-:W-:Y:S01]  /*0760*/  BSSY.RECONVERGENT B1, `(.L_x_8) ;  /* 0x0000062000017945 */ /* 0x000fe20003800200 */
[----:B------:R-:W-:Y:S02]  /*0770*/  SHF.R.U32.HI R0, RZ, 0x17, R4 ;  /* 0x00000017ff007819 */ /* 0x000fe40000011604 */
[----:B------:R-:W-:Y:S02]  /*0780*/  LOP3.LUT R13, R13, 0xff, RZ, 0xc0, !PT ;  /* 0x000000ff0d0d7812 */ /* 0x000fe400078ec0ff */
[----:B------:R-:W-:Y:S02]  /*0790*/  LOP3.LUT R15, R0, 0xff, RZ, 0xc0, !PT ;  /* 0x000000ff000f7812 */ /* 0x000fe400078ec0ff */
[----:B------:R-:W-:Y:S02]  /*07a0*/  IADD3 R16, PT, PT, R13, -0x1, RZ ;  /* 0xffffffff0d107810 */ /* 0x000fe40007ffe0ff */
[----:B------:R-:W-:-:S02]  /*07b0*/  IADD3 R0, PT, PT, R15, -0x1, RZ ;  /* 0xffffffff0f007810 */ /* 0x000fc40007ffe0ff */
[----:B------:R-:W-:-:S04]  /*07c0*/  ISETP.GT.U32.AND P0, PT, R16, 0xfd, PT ;  /* 0x000000fd1000780c */ /* 0x000fc80003f04070 */
[----:B------:R-:W-:-:S13]  /*07d0*/  ISETP.GT.U32.OR P0, PT, R0, 0xfd, P0 ;  /* 0x000000fd0000780c */ /* 0x000fda0000704470 */
[----:B------:R-:W-:Y:S01]  /*07e0*/  @!P0 IMAD.MOV.U32 R14, RZ, RZ, RZ ;  /* 0x000000ffff0e8224 */ /* 0x000fe200078e00ff */
[----:B------:R-:W-:Y:S06]  /*07f0*/  @!P0 BRA `(.L_x_9) ;  /* 0x00000000005c8947 */ /* 0x000fec0003800000 */
[----:B------:R-:W-:Y:S02]  /*0800*/  FSETP.GTU.FTZ.AND P0, PT, |R4|, +INF , PT ;  /* 0x7f8000000400780b */ /* 0x000fe40003f1c200 */
[----:B------:R-:W-:-:S04]  /*0810*/  FSETP.GTU.FTZ.AND P1, PT, |R3|, +INF , PT ;  /* 0x7f8000000300780b */ /* 0x000fc80003f3c200 */
[----:B------:R-:W-:-:S13]  /*0820*/  PLOP3.LUT P0, PT, P0, P1, PT, 0xf8, 0x8f ;  /* 0x00000000008f781c */ /* 0x000fda0000703f70 */
[----:B------:R-:W-:Y:S05]  /*0830*/  @P0 BRA `(.L_x_10) ;  /* 0x00000004004c0947 */ /* 0x000fea0003800000 */
[----:B------:R-:W-:-:S13]  /*0840*/  LOP3.LUT P0, RZ, R3, 0x7fffffff, R4, 0xc8, !PT ;  /* 0x7fffffff03ff7812 */ /* 0x000fda000780c804 */
[----:B------:R-:W-:Y:S05]  /*0850*/  @!P0 BRA `(.L_x_11) ;  /* 0x00000004003c8947 */ /* 0x000fea0003800000 */
[C---:B------:R-:W-:Y:S02]  /*0860*/  FSETP.NEU.FTZ.AND P2, PT, |R4|.reuse, +INF , PT ;  /* 0x7f8000000400780b */ /* 0x040fe40003f5d200 */
[----:B------:R-:W-:Y:S02]  /*0870*/  FSETP.NEU.FTZ.AND P1, PT, |R3|, +INF , PT ;  /* 0x7f8000000300780b */ /* 0x000fe40003f3d200 */
[----:B------:R-:W-:-:S11]  /*0880*/  FSETP.NEU.FTZ.AND P0, PT, |R4|, +INF , PT ;  /* 0x7f8000000400780b */ /* 0x000fd60003f1d200 */
[----:B------:R-:W-:Y:S05]  /*0890*/  @!P1 BRA !P2, `(.L_x_11) ;  /* 0x00000004002c9947 */ /* 0x000fea0005000000 */
[----:B------:R-:W-:-:S04]  /*08a0*/  LOP3.LUT P2, RZ, R4, 0x7fffffff, RZ, 0xc0, !PT ;  /* 0x7fffffff04ff7812 */ /* 0x000fc8000784c0ff */
[----:B------:R-:W-:-:S13]  /*08b0*/  PLOP3.LUT P1, PT, P1, P2, PT, 0x2f, 0xf2 ;  /* 0x0000000000f2781c */ /* 0x000fda0000f24577 */
[----:B------:R-:W-:Y:S05]  /*08c0*/  @P1 BRA `(.L_x_12) ;  /* 0x0000000400181947 */ /* 0x000fea0003800000 */
[----:B------:R-:W-:-:S04]  /*08d0*/  LOP3.LUT P1, RZ, R3, 0x7fffffff, RZ, 0xc0, !PT ;  /* 0x7fffffff03ff7812 */ /* 0x000fc8000782c0ff */
[----:B------:R-:W-:-:S13]  /*08e0*/  PLOP3.LUT P0, PT, P0, P1, PT, 0x2f, 0xf2 ;  /* 0x0000000000f2781c */ /* 0x000fda0000702577 */
[----:B------:R-:W-:Y:S05]  /*08f0*/  @P0 BRA `(.L_x_13) ;  /* 0x0000000400000947 */ /* 0x000fea0003800000 */
[----:B------:R-:W-:Y:S02]  /*0900*/  ISETP.GE.AND P0, PT, R0, RZ, PT ;  /* 0x000000ff0000720c */ /* 0x000fe40003f06270 */
[----:B------:R-:W-:-:S11]  /*0910*/  ISETP.GE.AND P1, PT, R16, RZ, PT ;  /* 0x000000ff1000720c */ /* 0x000fd60003f26270 */
[----:B------:R-:W-:Y:S01]  /*0920*/  @P0 MOV R14, RZ ;  /* 0x000000ff000e0202 */ /* 0x000fe20000000f00 */
[----:B------:R-:W-:Y:S01]  /*0930*/  @!P0 FFMA R4, R4, 1.84467440737095516160e+19, RZ ;  /* 0x5f80000004048823 */ /* 0x000fe200000000ff */
[----:B------:R-:W-:Y:S01]  /*0940*/  @!P0 MOV R14, 0xffffffc0 ;  /* 0xffffffc0000e8802 */ /* 0x000fe20000000f00 */
[----:B------:R-:W-:-:S04]  /*0950*/  @!P1 FFMA R3, R3, 1.84467440737095516160e+19, RZ ;  /* 0x5f80000003039823 */ /* 0x000fc800000000ff */
[----:B------:R-:W-:-:S07]  /*0960*/  @!P1 VIADD R14, R14, 0x40 ;  /* 0x000000400e0e9836 */ /* 0x000fce0000000000 */
.L_x_9:
[----:B------:R-:W-:Y:S01]  /*0970*/  LEA R0, R13, 0xc0800000, 0x17 ;  /* 0xc08000000d007811 */ /* 0x000fe200078eb8ff */
[----:B------:R-:W-:Y:S01]  /*0980*/  BSSY.RECONVERGENT B2, `(.L_x_14) ;  /* 0x0000036000027945 */ /* 0x000fe20003800200 */
[----:B------:R-:W-:Y:S02]  /*0990*/  IADD3 R15, PT, PT, R15, -0x7f, RZ ;  /* 0xffffff810f0f7810 */ /* 0x000fe40007ffe0ff */
[----:B------:R-:W-:-:S03]  /*09a0*/  IADD3 R16, PT, PT, -R0, R3, RZ ;  /* 0x0000000300107210 */ /* 0x000fc60007ffe1ff */
[C---:B------:R-:W-:Y:S01]  /*09b0*/  IMAD R0, R15.reuse, -0x800000, R4 ;  /* 0xff8000000f007824 */ /* 0x040fe200078e0204 */
[----:B------:R-:W0:Y:S01]  /*09c0*/  MUFU.RCP R3, R16 ;  /* 0x0000001000037308 */ /* 0x000e220000001000 */
[----:B------:R-:W-:Y:S01]  /*09d0*/  FADD.FTZ R17, -R16, -RZ ;  /* 0x800000ff10117221 */ /* 0x000fe20000010100 */
[----:B------:R-:W-:-:S05]  /*09e0*/  IADD3 R15, PT, PT, R15, 0x7f, -R13 ;  /* 0x0000007f0f0f7810 */ /* 0x000fca0007ffe80d */
[----:B------:R-:W-:Y:S02]  /*09f0*/  IMAD.IADD R15, R15, 0x1, R14 ;  /* 0x000000010f0f7824 */ /* 0x000fe400078e020e */
[----:B0-----:R-:W-:-:S04]  /*0a00*/  FFMA R18, R3, R17, 1 ;  /* 0x3f80000003127423 */ /* 0x001fc80000000011 */
[----:B------:R-:W-:-:S04]  /*0a10*/  FFMA R3, R3, R18, R3 ;  /* 0x0000001203037223 */ /* 0x000fc80000000003 */
[----:B------:R-:W-:-:S04]  /*0a20*/  FFMA R4, R0, R3, RZ ;  /* 0x0000000300047223 */ /* 0x000fc800000000ff */
[----:B------:R-:W-:-:S04]  /*0a30*/  FFMA R18, R17, R4, R0 ;  /* 0x0000000411127223 */ /* 0x000fc80000000000 */
[----:B------:R-:W-:-:S04]  /*0a40*/  FFMA R4, R3, R18, R4 ;  /* 0x0000001203047223 */ /* 0x000fc80000000004 */
[----:B------:R-:W-:-:S04]  /*0a50*/  FFMA R17, R17, R4, R0 ;  /* 0x0000000411117223 */ /* 0x000fc80000000000 */
[----:B------:R-:W-:-:S05]  /*0a60*/  FFMA R0, R3, R17, R4 ;  /* 0x0000001103007223 */ /* 0x000fca0000000004 */
[----:B------:R-:W-:-:S04]  /*0a70*/  SHF.R.U32.HI R13, RZ, 0x17, R0 ;  /* 0x00000017ff0d7819 */ /* 0x000fc80000011600 */
[----:B------:R-:W-:-:S04]  /*0a80*/  LOP3.LUT R13, R13, 0xff, RZ, 0xc0, !PT ;  /* 0x000000ff0d0d7812 */ /* 0x000fc800078ec0ff */
[----:B------:R-:W-:-:S04]  /*0a90*/  IADD3 R16, PT, PT, R13, R15, RZ ;  /* 0x0000000f0d107210 */ /* 0x000fc80007ffe0ff */
[----:B------:R-:W-:-:S04]  /*0aa0*/  IADD3 R13, PT, PT, R16, -0x1, RZ ;  /* 0xffffffff100d7810 */ /* 0x000fc80007ffe0ff */
[----:B------:R-:W-:-:S13]  /*0ab0*/  ISETP.GE.U32.AND P0, PT, R13, 0xfe, PT ;  /* 0x000000fe0d00780c */ /* 0x000fda0003f06070 */
[----:B------:R-:W-:Y:S05]  /*0ac0*/  @!P0 BRA `(.L_x_15) ;  /* 0x0000000000808947 */ /* 0x000fea0003800000 */
[----:B------:R-:W-:-:S13]  /*0ad0*/  ISETP.GT.AND P0, PT, R16, 0xfe, PT ;  /* 0x000000fe1000780c */ /* 0x000fda0003f04270 */
[----:B------:R-:W-:Y:S05]  /*0ae0*/  @P0 BRA `(.L_x_16) ;  /* 0x00000000006c0947 */ /* 0x000fea0003800000 */
[----:B------:R-:W-:-:S13]  /*0af0*/  ISETP.GE.AND P0, PT, R16, 0x1, PT ;  /* 0x000000011000780c */ /* 0x000fda0003f06270 */
[----:B------:R-:W-:Y:S05]  /*0b00*/  @P0 BRA `(.L_x_17) ;  /* 0x0000000000740947 */ /* 0x000fea0003800000 */
[----:B------:R-:W-:Y:S02]  /*0b10*/  ISETP.GE.AND P0, PT, R16, -0x18, PT ;  /* 0xffffffe81000780c */ /* 0x000fe40003f06270 */
[----:B------:R-:W-:-:S11]  /*0b20*/  LOP3.LUT R0, R0, 0x80000000, RZ, 0xc0, !PT ;  /* 0x8000000000007812 */ /* 0x000fd600078ec0ff */
[----:B------:R-:W-:Y:S05]  /*0b30*/  @!P0 BRA `(.L_x_17) ;  /* 0x0000000000688947 */ /* 0x000fea0003800000 */
[-C--:B------:R-:W-:Y:S01]  /*0b40*/  FFMA.RZ R13, R3, R17.reuse, R4 ;  /* 0x00000011030d7223 */ /* 0x080fe2000000c004 */
[----:B------:R-:W-:Y:S01]  /*0b50*/  IMAD.MOV R15, RZ, RZ, -R16 ;  /* 0x000000ffff0f7224 */ /* 0x000fe200078e0a10 */
[C---:B------:R-:W-:Y:S02]  /*0b60*/  ISETP.NE.AND P2, PT, R16.reuse, RZ, PT ;  /* 0x000000ff1000720c */ /* 0x040fe40003f45270 */
[C---:B------:R-:W-:Y:S02]  /*0b70*/  ISETP.NE.AND P1, PT, R16.reuse, RZ, PT ;  /* 0x000000ff1000720c */ /* 0x040fe40003f25270 */
[----:B------:R-:W-:Y:S01]  /*0b80*/  LOP3.LUT R14, R13, 0x7fffff, RZ, 0xc0, !PT ;  /* 0x007fffff0d0e7812 */ /* 0x000fe200078ec0ff */
[CCC-:B------:R-:W-:Y:S01]  /*0b90*/  FFMA.RP R13, R3.reuse, R17.reuse, R4.reuse ;  /* 0x00000011030d7223 */ /* 0x1c0fe20000008004 */
[----:B------:R-:W-:Y:S01]  /*0ba0*/  FFMA.RM R4, R3, R17, R4 ;  /* 0x0000001103047223 */ /* 0x000fe20000004004 */
[----:B------:R-:W-:Y:S02]  /*0bb0*/  IADD3 R3, PT, PT, R16, 0x20, RZ ;  /* 0x0000002010037810 */ /* 0x000fe40007ffe0ff */
[----:B------:R-:W-:-:S02]  /*0bc0*/  LOP3.LUT R14, R14, 0x800000, RZ, 0xfc, !PT ;  /* 0x008000000e0e7812 */ /* 0x000fc400078efcff */
[----:B------:R-:W-:Y:S02]  /*0bd0*/  FSETP.NEU.FTZ.AND P0, PT, R13, R4, PT ;  /* 0x000000040d00720b */ /* 0x000fe40003f1d000 */
[----:B------:R-:W-:Y:S02]  /*0be0*/  SHF.L.U32 R3, R14, R3, RZ ;  /* 0x000000030e037219 */ /* 0x000fe400000006ff */
[----:B------:R-:W-:Y:S02]  /*0bf0*/  SEL R13, R15, RZ, P2 ;  /* 0x000000ff0f0d7207 */ /* 0x000fe40001000000 */
[----:B------:R-:W-:Y:S02]  /*0c00*/  ISETP.NE.AND P1, PT, R3, RZ, P1 ;  /* 0x000000ff0300720c */ /* 0x000fe40000f25270 */
[----:B------:R-:W-:Y:S02]  /*0c10*/  SHF.R.U32.HI R13, RZ, R13, R14 ;  /* 0x0000000dff0d7219 */ /* 0x000fe4000001160e */
[----:B------:R-:W-:-:S02]  /*0c20*/  PLOP3.LUT P0, PT, P0, P1, PT, 0xf8, 0x8f ;  /* 0x00000000008f781c */ /* 0x000fc40000703f70 */
[----:B------:R-:W-:Y:S02]  /*0c30*/  SHF.R.U32.HI R4, RZ, 0x1, R13 ;  /* 0x00000001ff047819 */ /* 0x000fe4000001160d */
[----:B------:R-:W-:-:S04]  /*0c40*/  SEL R3, RZ, 0x1, !P0 ;  /* 0x00000001ff037807 */ /* 0x000fc80004000000 */
[----:B------:R-:W-:-:S04]  /*0c50*/  LOP3.LUT R14, R3, 0x1, R4, 0xf8, !PT ;  /* 0x00000001030e7812 */ /* 0x000fc800078ef804 */
[----:B------:R-:W-:-:S04]  /*0c60*/  LOP3.LUT R13, R14, R13, RZ, 0xc0, !PT ;  /* 0x0000000d0e0d7212 */ /* 0x000fc800078ec0ff */
[----:B------:R-:W-:-:S04]  /*0c70*/  IADD3 R13, PT, PT, R4, R13, RZ ;  /* 0x0000000d040d7210 */ /* 0x000fc80007ffe0ff */
[----:B------:R-:W-:Y:S01]  /*0c80*/  LOP3.LUT R0, R13, R0, RZ, 0xfc, !PT ;  /* 0x000000000d007212 */ /* 0x000fe200078efcff */
[----:B------:R-:W-:Y:S06]  /*0c90*/  BRA `(.L_x_17) ;  /* 0x0000000000107947 */ /* 0x000fec0003800000 */
.L_x_16:
[----:B------:R-:W-:-:S04]  /*0ca0*/  LOP3.LUT R0, R0, 0x80000000, RZ, 0xc0, !PT ;  /* 0x8000000000007812 */ /* 0x000fc800078ec0ff */
[----:B------:R-:W-:Y:S01]  /*0cb0*/  LOP3.LUT R0, R0, 0x7f800000, RZ, 0xfc, !PT ;  /* 0x7f80000000007812 */ /* 0x000fe200078efcff */
[----:B------:R-:W-:Y:S06]  /*0cc0*/  BRA `(.L_x_17) ;  /* 0x0000000000047947 */ /* 0x000fec0003800000 */
.L_x_15:
[----:B------:R-:W-:-:S07]  /*0cd0*/  LEA R0, R15, R0, 0x17 ;  /* 0x000000000f007211 */ /* 0x000fce00078eb8ff */
.L_x_17:
[----:B------:R-:W-:Y:S05]  /*0ce0*/  BSYNC.RECONVERGENT B2 ;  /* 0x0000000000027941 */ /* 0x000fea0003800200 */
.L_x_14:
[----:B------:R-:W-:Y:S05]  /*0cf0*/  BRA `(.L_x_18) ;  /* 0x0000000000207947 */ /* 0x000fea0003800000 */
.L_x_13:
[----:B------:R-:W-:-:S04]  /*0d00*/  LOP3.LUT R0, R3, 0x80000000, R4, 0x48, !PT ;  /* 0x8000000003007812 */ /* 0x000fc800078e4804 */
[----:B------:R-:W-:Y:S01]  /*0d10*/  LOP3.LUT R0, R0, 0x7f800000, RZ, 0xfc, !PT ;  /* 0x7f80000000007812 */ /* 0x000fe200078efcff */
[----:B------:R-:W-:Y:S06]  /*0d20*/  BRA `(.L_x_18) ;  /* 0x0000000000147947 */ /* 0x000fec0003800000 */
.L_x_12:
[----:B------:R-:W-:Y:S01]  /*0d30*/  LOP3.LUT R0, R3, 0x80000000, R4, 0x48, !PT ;  /* 0x8000000003007812 */ /* 0x000fe200078e4804 */
[----:B------:R-:W-:Y:S06]  /*0d40*/  BRA `(.L_x_18) ;  /* 0x00000000000c7947 */ /* 0x000fec0003800000 */
.L_x_11:
[----:B------:R-:W0:Y:S01]  /*0d50*/  MUFU.RSQ R0, -QNAN ;  /* 0xffc0000000007908 */ /* 0x000e220000001400 */
[----:B------:R-:W-:Y:S05]  /*0d60*/  BRA `(.L_x_18) ;  /* 0x0000000000047947 */ /* 0x000fea0003800000 */
.L_x_10:
[----:B------:R-:W-:-:S07]  /*0d70*/  FADD.FTZ R0, R4, R3 ;  /* 0x0000000304007221 */ /* 0x000fce0000010000 */
.L_x_18:
[----:B------:R-:W-:Y:S05]  /*0d80*/  BSYNC.RECONVERGENT B1 ;  /* 0x0000000000017941 */ /* 0x000fea0003800200 */
.L_x_8:
[----:B------:R-:W-:-:S04]  /*0d90*/  HFMA2 R13, -RZ, RZ, 0, 0 ;  /* 0x00000000ff0d7431 */ /* 0x000fc800000001ff */
[----:B0-----:R-:W-:Y:S05]  /*0da0*/  RET.REL.NODEC R12 `(_Z13swiglu_kernelPKfS0_Pfi) ;  /* 0xfffffff00c947950 */ /* 0x001fea0003c3ffff */
.L_x_19:
[----:B------:R-:W-:-:S00]  /*0db0*/  BRA `(.L_x_19) ;  /* 0xfffffffc00fc7947 */ /* 0x000fc0000383ffff */
[----:B------:R-:W-:-:S00]  /*0dc0*/  NOP ;  /* 0x0000000000007918 */ /* 0x000fc00000000000 */
        /* <DEDUP_REMOVED lines=11> */
.L_x_20:


//--------------------- .nv.shared.reserved.0     --------------------------
	.section	.nv.shared.reserved.0,"aw",@nobits
	.weak		__nv_reservedSMEM_offset_0_alias
	.size		__nv_reservedSMEM_offset_0_alias, 0, 64
	.other		__nv_reservedSMEM_offset_0_alias,@"STO_CUDA_RESERVED_SHARED STV_DEFAULT"
__nv_reservedSMEM_offset_0_alias:
	.zero		0
	.zero		64


//--------------------- .nv.constant0._Z13swiglu_kernelPKfS0_Pfi --------------------------
	.section	.nv.constant0._Z13swiglu_kernelPKfS0_Pfi,"a",@progbits
	.sectionflags	@""
	.align	4
.nv.constant0._Z13swiglu_kernelPKfS0_Pfi:
	.zero		924


//--------------------- SYMBOLS --------------------------

	.type		.nv.reservedSmem.offset0,@object
	.size		.nv.reservedSmem.offset0,0x4
